//
// Generated by NVIDIA NVVM Compiler
//
// Compiler Build ID: CL-36424714
// Cuda compilation tools, release 13.0, V13.0.88
// Based on NVVM 20.0.0
//

.version 9.0
.target sm_100
.address_size 64

	// .globl	_Z14null_op_kernelv

.visible .entry _Z14null_op_kernelv()
{


	ret;

}


// ===== COMPILED SASS (sm_100) =====

	.target	sm_100

	.elftype	@"ET_EXEC"


//--------------------- .note.nv.tkinfo           --------------------------
	.section	.note.nv.tkinfo,"",@"SHT_NOTE"
	.sectionflags	@"SHF_NOTE_NV_TKINFO"
	.tkinfo
        /*0018*/ 	.word	0x00000002
        /*0030*/ 	.string	""
        /*0030*/ 	.string	"ptxas"
        /*0030*/ 	.string	"Cuda compilation tools, release 13.0, V13.0.88"
        /*0030*/ 	.string	"Build cuda_13.0.r13.0/compiler.36424714_0"
        /*0030*/ 	.string	"-arch sm_100 -m 64 "



//--------------------- .note.nv.cuinfo           --------------------------
	.section	.note.nv.cuinfo,"",@"SHT_NOTE"
	.sectionflags	@"SHF_NOTE_NV_CUINFO"
        /*0018*/ 	.short	0x0002
        /*001a*/ 	.short	0x0064
        /*001c*/ 	.short	0x0082
	.zero		2


//--------------------- .nv.info                  --------------------------
	.section	.nv.info,"",@"SHT_CUDA_INFO"
	.align	4


	//----- nvinfo : EIATTR_REGCOUNT
	.align		4
        /*0000*/ 	.byte	0x04, 0x2f
        /*0002*/ 	.short	(.L_1 - .L_0)
	.align		4
.L_0:
        /*0004*/ 	.word	index@(_Z14null_op_kernelv)
        /*0008*/ 	.word	0x00000004


	//----- nvinfo : EIATTR_FRAME_SIZE
	.align		4
.L_1:
        /*000c*/ 	.byte	0x04, 0x11
        /*000e*/ 	.short	(.L_3 - .L_2)
	.align		4
.L_2:
        /*0010*/ 	.word	index@(_Z14null_op_kernelv)
        /*0014*/ 	.word	0x00000000


	//----- nvinfo : EIATTR_MIN_STACK_SIZE
	.align		4
.L_3:
        /*0018*/ 	.byte	0x04, 0x12
        /*001a*/ 	.short	(.L_5 - .L_4)
	.align		4
.L_4:
        /*001c*/ 	.word	index@(_Z14null_op_kernelv)
        /*0020*/ 	.word	0x00000000
.L_5:


//--------------------- .nv.compat                --------------------------
	.section	.nv.compat,"",@"SHT_CUDA_COMPAT_INFO"
	.align	4
        /*0000*/ 	.byte	0x02, 0x09, 0x00, 0x00, 0x02, 0x02, 0x01, 0x00, 0x02, 0x05, 0x05, 0x00, 0x03, 0x07, 0x01, 0x01
        /*0010*/ 	.byte	0x02, 0x03, 0x00, 0x00, 0x02, 0x06, 0x01, 0x00, 0x04, 0x0b, 0x08, 0x00, 0x09, 0x00, 0x00, 0x00
        /*0020*/ 	.byte	0x00, 0x00, 0x00, 0x00


//--------------------- .nv.info._Z14null_op_kernelv --------------------------
	.section	.nv.info._Z14null_op_kernelv,"",@"SHT_CUDA_INFO"
	.sectionflags	@""
	.align	4


	//----- nvinfo : EIATTR_CUDA_API_VERSION
	.align		4
        /*0000*/ 	.byte	0x04, 0x37
        /*0002*/ 	.short	(.L_7 - .L_6)
.L_6:
        /*0004*/ 	.word	0x00000082


	//----- nvinfo : EIATTR_SPARSE_MMA_MASK
	.align		4
.L_7:
        /*0008*/ 	.byte	0x03, 0x50
        /*000a*/ 	.short	0x0000


	//----- nvinfo : EIATTR_MAXREG_COUNT
	.align		4
        /*000c*/ 	.byte	0x03, 0x1b
        /*000e*/ 	.short	0x00ff


	//----- nvinfo : EIATTR_MERCURY_ISA_VERSION
	.align		4
        /*0010*/ 	.byte	0x03, 0x5f
        /*0012*/ 	.short	0x0101


	//----- nvinfo : EIATTR_VRC_CTA_INIT_COUNT
	.align		4
        /*0014*/ 	.byte	0x02, 0x4a
	.zero		1
	.zero		1


	//----- nvinfo : EIATTR_EXIT_INSTR_OFFSETS
	.align		4
        /*0018*/ 	.byte	0x04, 0x1c
        /*001a*/ 	.short	(.L_9 - .L_8)


	//   ....[0]....
.L_8:
        /*001c*/ 	.word	0x00000010


	//----- nvinfo : EIATTR_SW_WAR
	.align		4
.L_9:
        /*0020*/ 	.byte	0x04, 0x36
        /*0022*/ 	.short	(.L_11 - .L_10)
.L_10:
        /*0024*/ 	.word	0x00000008
.L_11:


//--------------------- .nv.callgraph             --------------------------
	.section	.nv.callgraph,"",@"SHT_CUDA_CALLGRAPH"
	.align	4
	.sectionentsize	8
	.align		4
        /*0000*/ 	.word	0x00000000
	.align		4
        /*0004*/ 	.word	0xffffffff
	.align		4
        /*0008*/ 	.word	0x00000000
	.align		4
        /*000c*/ 	.word	0xfffffffe
	.align		4
        /*0010*/ 	.word	0x00000000
	.align		4
        /*0014*/ 	.word	0xfffffffd
	.align		4
        /*0018*/ 	.word	0x00000000
	.align		4
        /*001c*/ 	.word	0xfffffffc


//--------------------- .text._Z14null_op_kernelv --------------------------
	.section	.text._Z14null_op_kernelv,"ax",@progbits
	.align	128
        .global         _Z14null_op_kernelv
        .type           _Z14null_op_kernelv,@function
        .size           _Z14null_op_kernelv,(.L_x_1 - _Z14null_op_kernelv)
        .other          _Z14null_op_kernelv,@"STO_CUDA_ENTRY STV_DEFAULT"
_Z14null_op_kernelv:
.text._Z14null_op_kernelv:
[----:B------:R-:W-:Y:S01]  /*0000*/  LDC R1, c[0x0][0x37c] ;  /* 0x0000df00ff017b82 */ /* 0x000fe20000000800 */
[----:B------:R-:W-:Y:S05]  /*0010*/  EXIT ;  /* 0x000000000000794d */ /* 0x000fea0003800000 */
.L_x_0:
[----:B------:R-:W-:-:S00]  /*0020*/  BRA `(.L_x_0) ;  /* 0xfffffffc00fc7947 */ /* 0x000fc0000383ffff */
[----:B------:R-:W-:-:S00]  /*0030*/  NOP ;  /* 0x0000000000007918 */ /* 0x000fc00000000000 */
        /* <DEDUP_REMOVED lines=12> */
.L_x_1:


//--------------------- .nv.shared.reserved.0     --------------------------
	.section	.nv.shared.reserved.0,"aw",@nobits
	.weak		__nv_reservedSMEM_offset_0_alias
	.size		__nv_reservedSMEM_offset_0_alias, 0, 64
	.other		__nv_reservedSMEM_offset_0_alias,@"STO_CUDA_RESERVED_SHARED STV_DEFAULT"
__nv_reservedSMEM_offset_0_alias:
	.zero		0
	.zero		64


//--------------------- .nv.constant0._Z14null_op_kernelv --------------------------
	.section	.nv.constant0._Z14null_op_kernelv,"a",@progbits
	.sectionflags	@""
	.align	4
.nv.constant0._Z14null_op_kernelv:
	.zero		896


//--------------------- SYMBOLS --------------------------

	.type		.nv.reservedSmem.offset0,@object
	.size		.nv.reservedSmem.offset0,0x4
